	.headerflags	@"EF_CUDA_TEXMODE_UNIFIED EF_CUDA_64BIT_ADDRESS EF_CUDA_ACCELERATORS EF_CUDA_SM90 EF_CUDA_VIRTUAL_SM(EF_CUDA_SM90)"
	.elftype	@"ET_EXEC"


//--------------------- .nv.info                  --------------------------
	.section	.nv.info,"",@"SHT_CUDA_INFO"
	.align	4


	//----- nvinfo : EIATTR_REGCOUNT
	.align		4
        /*0000*/ 	.byte	0x04, 0x2f
        /*0002*/ 	.short	(.L_3 - .L_2)
	.align		4
.L_2:
        /*0004*/ 	.word	index@(triton_poi_fused__native_batch_norm_legit_no_training_relu_90)
        /*0008*/ 	.word	0x00000012


	//----- nvinfo : EIATTR_MIN_STACK_SIZE
	.align		4
.L_3:
        /*000c*/ 	.byte	0x04, 0x12
        /*000e*/ 	.short	(.L_5 - .L_4)
	.align		4
.L_4:
        /*0010*/ 	.word	index@(triton_poi_fused__native_batch_norm_legit_no_training_relu_90)
        /*0014*/ 	.word	0x00000000


	//----- nvinfo : EIATTR_FRAME_SIZE
	.align		4
.L_5:
        /*0018*/ 	.byte	0x04, 0x11
        /*001a*/ 	.short	(.L_7 - .L_6)
	.align		4
.L_6:
        /*001c*/ 	.word	index@(triton_poi_fused__native_batch_norm_legit_no_training_relu_90)
        /*0020*/ 	.word	0x00000000


	//----- nvinfo : EIATTR_MIN_STACK_SIZE
	.align		4
.L_7:
        /*0024*/ 	.byte	0x04, 0x12
        /*0026*/ 	.short	(.L_9 - .L_8)
	.align		4
.L_8:
        /*0028*/ 	.word	index@(triton_poi_fused__native_batch_norm_legit_no_training_relu_90)
        /*002c*/ 	.word	0x00000000
.L_9:


//--------------------- .nv.info.triton_poi_fused__native_batch_norm_legit_no_training_relu_90 --------------------------
	.section	.nv.info.triton_poi_fused__native_batch_norm_legit_no_training_relu_90,"",@"SHT_CUDA_INFO"
	.sectionflags	@""
	.align	4


	//----- nvinfo : EIATTR_CUDA_API_VERSION
	.align		4
        /*0000*/ 	.byte	0x04, 0x37
        /*0002*/ 	.short	(.L_11 - .L_10)
.L_10:
        /*0004*/ 	.word	0x0000007c


	//----- nvinfo : EIATTR_KPARAM_INFO
	.align		4
.L_11:
        /*0008*/ 	.byte	0x04, 0x17
        /*000a*/ 	.short	(.L_13 - .L_12)
.L_12:
        /*000c*/ 	.word	0x00000000
        /*0010*/ 	.short	0x0006
        /*0012*/ 	.short	0x0030
        /*0014*/ 	.byte	0x00, 0xf0, 0x11, 0x00


	//----- nvinfo : EIATTR_KPARAM_INFO
	.align		4
.L_13:
        /*0018*/ 	.byte	0x04, 0x17
        /*001a*/ 	.short	(.L_15 - .L_14)
.L_14:
        /*001c*/ 	.word	0x00000000
        /*0020*/ 	.short	0x0005
        /*0022*/ 	.short	0x0028
        /*0024*/ 	.byte	0x00, 0xf4, 0x21, 0x00


	//----- nvinfo : EIATTR_KPARAM_INFO
	.align		4
.L_15:
        /*0028*/ 	.byte	0x04, 0x17
        /*002a*/ 	.short	(.L_17 - .L_16)
.L_16:
        /*002c*/ 	.word	0x00000000
        /*0030*/ 	.short	0x0004
        /*0032*/ 	.short	0x0020
        /*0034*/ 	.byte	0x00, 0xf4, 0x21, 0x00


	//----- nvinfo : EIATTR_KPARAM_INFO
	.align		4
.L_17:
        /*0038*/ 	.byte	0x04, 0x17
        /*003a*/ 	.short	(.L_19 - .L_18)
.L_18:
        /*003c*/ 	.word	0x00000000
        /*0040*/ 	.short	0x0003
        /*0042*/ 	.short	0x0018
        /*0044*/ 	.byte	0x00, 0xf4, 0x21, 0x00


	//----- nvinfo : EIATTR_KPARAM_INFO
	.align		4
.L_19:
        /*0048*/ 	.byte	0x04, 0x17
        /*004a*/ 	.short	(.L_21 - .L_20)
.L_20:
        /*004c*/ 	.word	0x00000000
        /*0050*/ 	.short	0x0002
        /*0052*/ 	.short	0x0010
        /*0054*/ 	.byte	0x00, 0xf4, 0x21, 0x00


	//----- nvinfo : EIATTR_KPARAM_INFO
	.align		4
.L_21:
        /*0058*/ 	.byte	0x04, 0x17
        /*005a*/ 	.short	(.L_23 - .L_22)
.L_22:
        /*005c*/ 	.word	0x00000000
        /*0060*/ 	.short	0x0001
        /*0062*/ 	.short	0x0008
        /*0064*/ 	.byte	0x00, 0xf4, 0x21, 0x00


	//----- nvinfo : EIATTR_KPARAM_INFO
	.align		4
.L_23:
        /*0068*/ 	.byte	0x04, 0x17
        /*006a*/ 	.short	(.L_25 - .L_24)
.L_24:
        /*006c*/ 	.word	0x00000000
        /*0070*/ 	.short	0x0000
        /*0072*/ 	.short	0x0000
        /*0074*/ 	.byte	0x00, 0xf4, 0x21, 0x00


	//----- nvinfo : EIATTR_SPARSE_MMA_MASK
	.align		4
.L_25:
        /*0078*/ 	.byte	0x03, 0x50
        /*007a*/ 	.short	0x0000


	//----- nvinfo : EIATTR_MAXREG_COUNT
	.align		4
        /*007c*/ 	.byte	0x03, 0x1b
        /*007e*/ 	.short	0x00ff


	//----- nvinfo : EIATTR_EXIT_INSTR_OFFSETS
	.align		4
        /*0080*/ 	.byte	0x04, 0x1c
        /*0082*/ 	.short	(.L_27 - .L_26)


	//   ....[0]....
.L_26:
        /*0084*/ 	.word	0x00000340


	//   ....[1]....
        /*0088*/ 	.word	0x00000360


	//----- nvinfo : EIATTR_REQNTID
	.align		4
.L_27:
        /*008c*/ 	.byte	0x04, 0x10
        /*008e*/ 	.short	(.L_29 - .L_28)
.L_28:
        /*0090*/ 	.word	0x00000080
        /*0094*/ 	.word	0x00000001
        /*0098*/ 	.word	0x00000001


	//----- nvinfo : EIATTR_CBANK_PARAM_SIZE
	.align		4
.L_29:
        /*009c*/ 	.byte	0x03, 0x19
        /*009e*/ 	.short	0x0034


	//----- nvinfo : EIATTR_PARAM_CBANK
	.align		4
        /*00a0*/ 	.byte	0x04, 0x0a
        /*00a2*/ 	.short	(.L_31 - .L_30)
	.align		4
.L_30:
        /*00a4*/ 	.word	index@(.nv.constant0.triton_poi_fused__native_batch_norm_legit_no_training_relu_90)
        /*00a8*/ 	.short	0x0210
        /*00aa*/ 	.short	0x0034


	//----- nvinfo : EIATTR_SW_WAR
	.align		4
.L_31:
        /*00ac*/ 	.byte	0x04, 0x36
        /*00ae*/ 	.short	(.L_33 - .L_32)
.L_32:
        /*00b0*/ 	.word	0x00000008
.L_33:


//--------------------- .nv.callgraph             --------------------------
	.section	.nv.callgraph,"",@"SHT_CUDA_CALLGRAPH"
	.align	4
	.sectionentsize	8
	.align		4
        /*0000*/ 	.word	0x00000000
	.align		4
        /*0004*/ 	.word	0xffffffff
	.align		4
        /*0008*/ 	.word	0x00000000
	.align		4
        /*000c*/ 	.word	0xfffffffe
	.align		4
        /*0010*/ 	.word	0x00000000
	.align		4
        /*0014*/ 	.word	0xfffffffd
	.align		4
        /*0018*/ 	.word	0x00000000
	.align		4
        /*001c*/ 	.word	0xfffffffc


//--------------------- .nv.constant4             --------------------------
	.section	.nv.constant4,"a",@progbits
	.align	8
	.align		8
.nv.constant4:
        /*0000*/ 	.dword	_$_str
	.align		8
        /*0008*/ 	.dword	_$_str_$_2


//--------------------- .text.triton_poi_fused__native_batch_norm_legit_no_training_relu_90 --------------------------
	.section	.text.triton_poi_fused__native_batch_norm_legit_no_training_relu_90,"ax",@progbits
	.align	128
        .global         triton_poi_fused__native_batch_norm_legit_no_training_relu_90
        .type           triton_poi_fused__native_batch_norm_legit_no_training_relu_90,@function
        .size           triton_poi_fused__native_batch_norm_legit_no_training_relu_90,(.L_x_1 - triton_poi_fused__native_batch_norm_legit_no_training_relu_90)
        .other          triton_poi_fused__native_batch_norm_legit_no_training_relu_90,@"STO_CUDA_ENTRY STV_DEFAULT"
triton_poi_fused__native_batch_norm_legit_no_training_relu_90:
.text.triton_poi_fused__native_batch_norm_legit_no_training_relu_90:
[----:B------:R-:W0:Y:S01]  /*0000*/  LDC R1, c[0x0][0x28] ;  /* 0x00000a00ff017b82 */ /* 0x000e220000000800 */
[----:B------:R-:W1:Y:S07]  /*0010*/  S2R R0, SR_TID.X ;  /* 0x0000000000007919 */ /* 0x000e6e0000002100 */
[----:B------:R-:W2:Y:S01]  /*0020*/  LDC.64 R8, c[0x0][0x220] ;  /* 0x00008800ff087b82 */ /* 0x000ea20000000a00 */
[----:B------:R-:W-:Y:S01]  /*0030*/  MOV R14, RZ ;  /* 0x000000ff000e7202 */ /* 0x000fe20000000f00 */
[----:B------:R-:W-:Y:S01]  /*0040*/  ULDC.64 UR4, c[0x0][0x208] ;  /* 0x0000820000047ab9 */ /* 0x000fe20000000a00 */
[----:B------:R-:W3:Y:S05]  /*0050*/  S2R R3, SR_CTAID.X ;  /* 0x0000000000037919 */ /* 0x000eea0000002500 */
[----:B------:R-:W4:Y:S08]  /*0060*/  LDC.64 R6, c[0x0][0x218] ;  /* 0x00008600ff067b82 */ /* 0x000f300000000a00 */
[----:B------:R-:W5:Y:S08]  /*0070*/  LDC.64 R10, c[0x0][0x228] ;  /* 0x00008a00ff0a7b82 */ /* 0x000f700000000a00 */
[----:B------:R-:W4:Y:S01]  /*0080*/  LDC.64 R12, c[0x0][0x230] ;  /* 0x00008c00ff0c7b82 */ /* 0x000f220000000a00 */
[----:B-1----:R-:W-:-:S02]  /*0090*/  LOP3.LUT R0, R0, 0x7f, RZ, 0xc0, !PT ;  /* 0x0000007f00007812 */ /* 0x002fc400078ec0ff */
[----:B---3--:R-:W-:Y:S02]  /*00a0*/  SHF.R.S32.HI R2, RZ, 0x18, R3 ;  /* 0x00000018ff027819 */ /* 0x008fe40000011403 */
[----:B------:R-:W-:Y:S02]  /*00b0*/  LEA R0, R3, R0, 0x7 ;  /* 0x0000000003007211 */ /* 0x000fe400078e38ff */
[----:B------:R-:W-:Y:S01]  /*00c0*/  SGXT R3, R2, 0x1 ;  /* 0x000000010203781a */ /* 0x000fe20000000200 */
[----:B------:R-:W-:Y:S01]  /*00d0*/  HFMA2.MMA R2, -RZ, RZ, 0, 0 ;  /* 0x00000000ff027435 */ /* 0x000fe200000001ff */
[----:B------:R-:W-:Y:S02]  /*00e0*/  ISETP.GE.AND P0, PT, R0, 0x3800, PT ;  /* 0x000038000000780c */ /* 0x000fe40003f06270 */
[----:B------:R-:W-:-:S04]  /*00f0*/  LEA.HI R3, R3, R0, RZ, 0x2 ;  /* 0x0000000003037211 */ /* 0x000fc800078f10ff */
[----:B------:R-:W-:-:S05]  /*0100*/  SHF.R.S32.HI R3, RZ, 0x2, R3 ;  /* 0x00000002ff037819 */ /* 0x000fca0000011403 */
[----:B------:R-:W-:-:S05]  /*0110*/  IMAD.HI R2, R3, -0x6db6db6d, R2 ;  /* 0x9249249303027827 */ /* 0x000fca00078e0202 */
[----:B------:R-:W-:-:S04]  /*0120*/  SHF.R.U32.HI R5, RZ, 0x1f, R2 ;  /* 0x0000001fff057819 */ /* 0x000fc80000011602 */
[----:B------:R-:W-:-:S05]  /*0130*/  LEA.HI.SX32 R5, R2, R5, 0x17 ;  /* 0x0000000502057211 */ /* 0x000fca00078fbaff */
[----:B------:R-:W-:Y:S02]  /*0140*/  IMAD R15, R5, -0x380, R3 ;  /* 0xfffffc80050f7824 */ /* 0x000fe400078e0203 */
[----:B------:R-:W1:Y:S02]  /*0150*/  LDC.64 R4, c[0x0][0x210] ;  /* 0x00008400ff047b82 */ /* 0x000e640000000a00 */
[----:B--2---:R-:W-:-:S05]  /*0160*/  IMAD.WIDE R8, R15, 0x4, R8 ;  /* 0x000000040f087825 */ /* 0x004fca00078e0208 */
[----:B------:R5:W2:Y:S01]  /*0170*/  @!P0 LDG.E.EL R14, desc[UR4][R8.64] ;  /* 0x00000004080e8981 */ /* 0x000aa2000c2e1900 */
[----:B------:R-:W-:Y:S01]  /*0180*/  CS2R R2, SRZ ;  /* 0x0000000000027805 */ /* 0x000fe2000001ff00 */
[----:B----4-:R-:W-:-:S05]  /*0190*/  IMAD.WIDE R6, R15, 0x4, R6 ;  /* 0x000000040f067825 */ /* 0x010fca00078e0206 */
[----:B------:R3:W4:Y:S01]  /*01a0*/  @!P0 LDG.E.EL R3, desc[UR4][R6.64] ;  /* 0x0000000406038981 */ /* 0x000722000c2e1900 */
[----:B-----5:R-:W-:-:S04]  /*01b0*/  IMAD.WIDE R8, R15, 0x4, R10 ;  /* 0x000000040f087825 */ /* 0x020fc800078e020a */
[----:B-1----:R-:W-:-:S05]  /*01c0*/  IMAD.WIDE R4, R0, 0x4, R4 ;  /* 0x0000000400047825 */ /* 0x002fca00078e0204 */
[----:B------:R1:W4:Y:S01]  /*01d0*/  @!P0 LDG.E R2, desc[UR4][R4.64] ;  /* 0x0000000404028981 */ /* 0x000322000c1e1900 */
[----:B0-----:R-:W-:Y:S01]  /*01e0*/  IMAD.WIDE R10, R15, 0x4, R12 ;  /* 0x000000040f0a7825 */ /* 0x001fe200078e020c */
[----:B------:R-:W-:-:S06]  /*01f0*/  CS2R R12, SRZ ;  /* 0x00000000000c7805 */ /* 0x000fcc000001ff00 */
[----:B------:R-:W5:Y:S01]  /*0200*/  @!P0 LDG.E.EL R12, desc[UR4][R8.64] ;  /* 0x00000004080c8981 */ /* 0x000f62000c2e1900 */
[----:B---3--:R-:W-:Y:S01]  /*0210*/  HFMA2.MMA R6, -RZ, RZ, 1.625, 0 ;  /* 0x3e800000ff067435 */ /* 0x008fe200000001ff */
[----:B-1----:R-:W0:Y:S02]  /*0220*/  LDC.64 R4, c[0x0][0x238] ;  /* 0x00008e00ff047b82 */ /* 0x002e240000000a00 */
[----:B------:R-:W5:Y:S01]  /*0230*/  @!P0 LDG.E.EL R13, desc[UR4][R10.64] ;  /* 0x000000040a0d8981 */ /* 0x000f62000c2e1900 */
[----:B--2---:R-:W-:-:S04]  /*0240*/  FADD R14, R14, 9.9999997473787516356e-06 ;  /* 0x3727c5ac0e0e7421 */ /* 0x004fc80000000000 */
[----:B------:R-:W1:Y:S02]  /*0250*/  MUFU.SQRT R15, R14 ;  /* 0x0000000e000f7308 */ /* 0x000e640000002000 */
[C---:B-1----:R-:W-:Y:S02]  /*0260*/  FSETP.GT.AND P1, PT, R15.reuse, 8.50705917302346158658e+37, PT ;  /* 0x7e8000000f00780b */ /* 0x042fe40003f24000 */
[----:B------:R-:W-:-:S11]  /*0270*/  FSETP.GEU.AND P2, PT, R15, 1.175494350822287508e-38, PT ;  /* 0x008000000f00780b */ /* 0x000fd60003f4e000 */
[----:B------:R-:W-:-:S04]  /*0280*/  @P1 FMUL R15, R15, 0.25 ;  /* 0x3e8000000f0f1820 */ /* 0x000fc80000400000 */
[----:B------:R-:W-:-:S06]  /*0290*/  @!P2 FMUL R15, R15, 16777216 ;  /* 0x4b8000000f0fa820 */ /* 0x000fcc0000400000 */
[----:B------:R-:W1:Y:S01]  /*02a0*/  MUFU.RCP R15, R15 ;  /* 0x0000000f000f7308 */ /* 0x000e620000001000 */
[----:B------:R-:W-:Y:S01]  /*02b0*/  FSEL R6, R6, 1, P1 ;  /* 0x3f80000006067808 */ /* 0x000fe20000800000 */
[----:B----4-:R-:W-:-:S04]  /*02c0*/  FADD R2, -R3, R2 ;  /* 0x0000000203027221 */ /* 0x010fc80000000100 */
[----:B------:R-:W-:-:S04]  /*02d0*/  @!P2 FMUL R6, R6, 16777216 ;  /* 0x4b8000000606a820 */ /* 0x000fc80000400000 */
[----:B-1----:R-:W-:-:S04]  /*02e0*/  FMUL R3, R15, R6 ;  /* 0x000000060f037220 */ /* 0x002fc80000400000 */
[----:B------:R-:W-:-:S04]  /*02f0*/  FMUL R2, R2, R3 ;  /* 0x0000000302027220 */ /* 0x000fc80000400000 */
[----:B-----5:R-:W-:Y:S01]  /*0300*/  FFMA R12, R2, R12, R13 ;  /* 0x0000000c020c7223 */ /* 0x020fe2000000000d */
[----:B0-----:R-:W-:-:S04]  /*0310*/  IMAD.WIDE R2, R0, 0x4, R4 ;  /* 0x0000000400027825 */ /* 0x001fc800078e0204 */
[----:B------:R-:W-:-:S04]  /*0320*/  FSETP.GEU.AND P1, PT, R12, RZ, PT ;  /* 0x000000ff0c00720b */ /* 0x000fc80003f2e000 */
[----:B------:R-:W-:Y:S01]  /*0330*/  FSEL R5, R12, RZ, P1 ;  /* 0x000000ff0c057208 */ /* 0x000fe20000800000 */
[----:B------:R-:W-:Y:S08]  /*0340*/  @P0 EXIT ;  /* 0x000000000000094d */ /* 0x000ff00003800000 */
[----:B------:R-:W-:Y:S01]  /*0350*/  STG.E desc[UR4][R2.64], R5 ;  /* 0x0000000502007986 */ /* 0x000fe2000c101904 */
[----:B------:R-:W-:Y:S05]  /*0360*/  EXIT ;  /* 0x000000000000794d */ /* 0x000fea0003800000 */
.L_x_0:
[----:B------:R-:W-:-:S00]  /*0370*/  BRA `(.L_x_0) ;  /* 0xfffffffc00fc7947 */ /* 0x000fc0000383ffff */
[----:B------:R-:W-:-:S00]  /*0380*/  NOP ;  /* 0x0000000000007918 */ /* 0x000fc00000000000 */
[----:B------:R-:W-:-:S00]  /*0390*/  NOP ;  /* 0x0000000000007918 */ /* 0x000fc00000000000 */
[----:B------:R-:W-:-:S00]  /*03a0*/  NOP ;  /* 0x0000000000007918 */ /* 0x000fc00000000000 */
[----:B------:R-:W-:-:S00]  /*03b0*/  NOP ;  /* 0x0000000000007918 */ /* 0x000fc00000000000 */
[----:B------:R-:W-:-:S00]  /*03c0*/  NOP ;  /* 0x0000000000007918 */ /* 0x000fc00000000000 */
[----:B------:R-:W-:-:S00]  /*03d0*/  NOP ;  /* 0x0000000000007918 */ /* 0x000fc00000000000 */
[----:B------:R-:W-:-:S00]  /*03e0*/  NOP ;  /* 0x0000000000007918 */ /* 0x000fc00000000000 */
[----:B------:R-:W-:-:S00]  /*03f0*/  NOP ;  /* 0x0000000000007918 */ /* 0x000fc00000000000 */
.L_x_1:


//--------------------- .nv.global.init           --------------------------
	.section	.nv.global.init,"aw",@progbits
.nv.global.init:
	.type		_$_str,@object
	.size		_$_str,(_$_str_$_2 - _$_str)
_$_str:
        /*0000*/ 	.byte	0x5f, 0x5f, 0x43, 0x55, 0x44, 0x41, 0x5f, 0x46, 0x54, 0x5a, 0x00
	.type		_$_str_$_2,@object
	.size		_$_str_$_2,(.L_1 - _$_str_$_2)
_$_str_$_2:
        /*000b*/ 	.byte	0x5f, 0x5f, 0x43, 0x55, 0x44, 0x41, 0x5f, 0x50, 0x52, 0x45, 0x43, 0x5f, 0x53, 0x51, 0x52, 0x54
        /*001b*/ 	.byte	0x00
.L_1:


//--------------------- .nv.constant0.triton_poi_fused__native_batch_norm_legit_no_training_relu_90 --------------------------
	.section	.nv.constant0.triton_poi_fused__native_batch_norm_legit_no_training_relu_90,"a",@progbits
	.sectionflags	@""
	.align	4
.nv.constant0.triton_poi_fused__native_batch_norm_legit_no_training_relu_90:
	.zero		580
